//
// Generated by NVIDIA NVVM Compiler
//
// Compiler Build ID: CL-36424714
// Cuda compilation tools, release 13.0, V13.0.88
// Based on NVVM 20.0.0
//

.version 9.0
.target sm_100
.address_size 64

	// .globl	_Z13hadd_m_kernelPK6__halfS1_PS_

.visible .entry _Z13hadd_m_kernelPK6__halfS1_PS_(
	.param .u64 .ptr .align 1 _Z13hadd_m_kernelPK6__halfS1_PS__param_0,
	.param .u64 .ptr .align 1 _Z13hadd_m_kernelPK6__halfS1_PS__param_1,
	.param .u64 .ptr .align 1 _Z13hadd_m_kernelPK6__halfS1_PS__param_2
)
{
	.reg .b16 	%rs<4>;
	.reg .b32 	%r<2>;
	.reg .b64 	%rd<11>;

	ld.param.u64 	%rd1, [_Z13hadd_m_kernelPK6__halfS1_PS__param_0];
	ld.param.u64 	%rd2, [_Z13hadd_m_kernelPK6__halfS1_PS__param_1];
	ld.param.u64 	%rd3, [_Z13hadd_m_kernelPK6__halfS1_PS__param_2];
	cvta.to.global.u64 	%rd4, %rd3;
	cvta.to.global.u64 	%rd5, %rd2;
	cvta.to.global.u64 	%rd6, %rd1;
	mov.u32 	%r1, %ctaid.x;
	mul.wide.u32 	%rd7, %r1, 2;
	add.s64 	%rd8, %rd6, %rd7;
	ld.global.u16 	%rs2, [%rd8];
	add.s64 	%rd9, %rd5, %rd7;
	ld.global.u16 	%rs3, [%rd9];
	// begin inline asm
	{add.f16 %rs1,%rs2,%rs3;
}
	// end inline asm
	add.s64 	%rd10, %rd4, %rd7;
	st.global.u16 	[%rd10], %rs1;
	ret;

}


// ===== COMPILED SASS (sm_100) =====

	.target	sm_100

	.elftype	@"ET_EXEC"


//--------------------- .note.nv.tkinfo           --------------------------
	.section	.note.nv.tkinfo,"",@"SHT_NOTE"
	.sectionflags	@"SHF_NOTE_NV_TKINFO"
	.tkinfo
        /*0018*/ 	.word	0x00000002
        /*0030*/ 	.string	""
        /*0030*/ 	.string	"ptxas"
        /*0030*/ 	.string	"Cuda compilation tools, release 13.0, V13.0.88"
        /*0030*/ 	.string	"Build cuda_13.0.r13.0/compiler.36424714_0"
        /*0030*/ 	.string	"-arch sm_100 -m 64 "



//--------------------- .note.nv.cuinfo           --------------------------
	.section	.note.nv.cuinfo,"",@"SHT_NOTE"
	.sectionflags	@"SHF_NOTE_NV_CUINFO"
        /*0018*/ 	.short	0x0002
        /*001a*/ 	.short	0x0064
        /*001c*/ 	.short	0x0082
	.zero		2


//--------------------- .nv.info                  --------------------------
	.section	.nv.info,"",@"SHT_CUDA_INFO"
	.align	4


	//----- nvinfo : EIATTR_REGCOUNT
	.align		4
        /*0000*/ 	.byte	0x04, 0x2f
        /*0002*/ 	.short	(.L_1 - .L_0)
	.align		4
.L_0:
        /*0004*/ 	.word	index@(_Z13hadd_m_kernelPK6__halfS1_PS_)
        /*0008*/ 	.word	0x0000000c


	//----- nvinfo : EIATTR_FRAME_SIZE
	.align		4
.L_1:
        /*000c*/ 	.byte	0x04, 0x11
        /*000e*/ 	.short	(.L_3 - .L_2)
	.align		4
.L_2:
        /*0010*/ 	.word	index@(_Z13hadd_m_kernelPK6__halfS1_PS_)
        /*0014*/ 	.word	0x00000000


	//----- nvinfo : EIATTR_MIN_STACK_SIZE
	.align		4
.L_3:
        /*0018*/ 	.byte	0x04, 0x12
        /*001a*/ 	.short	(.L_5 - .L_4)
	.align		4
.L_4:
        /*001c*/ 	.word	index@(_Z13hadd_m_kernelPK6__halfS1_PS_)
        /*0020*/ 	.word	0x00000000
.L_5:


//--------------------- .nv.compat                --------------------------
	.section	.nv.compat,"",@"SHT_CUDA_COMPAT_INFO"
	.align	4
        /*0000*/ 	.byte	0x02, 0x09, 0x00, 0x00, 0x02, 0x02, 0x01, 0x00, 0x02, 0x05, 0x05, 0x00, 0x03, 0x07, 0x01, 0x01
        /*0010*/ 	.byte	0x02, 0x03, 0x00, 0x00, 0x02, 0x06, 0x01, 0x00, 0x04, 0x0b, 0x08, 0x00, 0x09, 0x00, 0x00, 0x00
        /*0020*/ 	.byte	0x00, 0x00, 0x00, 0x00


//--------------------- .nv.info._Z13hadd_m_kernelPK6__halfS1_PS_ --------------------------
	.section	.nv.info._Z13hadd_m_kernelPK6__halfS1_PS_,"",@"SHT_CUDA_INFO"
	.sectionflags	@""
	.align	4


	//----- nvinfo : EIATTR_CUDA_API_VERSION
	.align		4
        /*0000*/ 	.byte	0x04, 0x37
        /*0002*/ 	.short	(.L_7 - .L_6)
.L_6:
        /*0004*/ 	.word	0x00000082


	//----- nvinfo : EIATTR_KPARAM_INFO
	.align		4
.L_7:
        /*0008*/ 	.byte	0x04, 0x17
        /*000a*/ 	.short	(.L_9 - .L_8)
.L_8:
        /*000c*/ 	.word	0x00000000
        /*0010*/ 	.short	0x0002
        /*0012*/ 	.short	0x0010
        /*0014*/ 	.byte	0x00, 0xf5, 0x21, 0x00


	//----- nvinfo : EIATTR_KPARAM_INFO
	.align		4
.L_9:
        /*0018*/ 	.byte	0x04, 0x17
        /*001a*/ 	.short	(.L_11 - .L_10)
.L_10:
        /*001c*/ 	.word	0x00000000
        /*0020*/ 	.short	0x0001
        /*0022*/ 	.short	0x0008
        /*0024*/ 	.byte	0x00, 0xf5, 0x21, 0x00


	//----- nvinfo : EIATTR_KPARAM_INFO
	.align		4
.L_11:
        /*0028*/ 	.byte	0x04, 0x17
        /*002a*/ 	.short	(.L_13 - .L_12)
.L_12:
        /*002c*/ 	.word	0x00000000
        /*0030*/ 	.short	0x0000
        /*0032*/ 	.short	0x0000
        /*0034*/ 	.byte	0x00, 0xf5, 0x21, 0x00


	//----- nvinfo : EIATTR_SPARSE_MMA_MASK
	.align		4
.L_13:
        /*0038*/ 	.byte	0x03, 0x50
        /*003a*/ 	.short	0x0000


	//----- nvinfo : EIATTR_MAXREG_COUNT
	.align		4
        /*003c*/ 	.byte	0x03, 0x1b
        /*003e*/ 	.short	0x00ff


	//----- nvinfo : EIATTR_MERCURY_ISA_VERSION
	.align		4
        /*0040*/ 	.byte	0x03, 0x5f
        /*0042*/ 	.short	0x0101


	//----- nvinfo : EIATTR_VRC_CTA_INIT_COUNT
	.align		4
        /*0044*/ 	.byte	0x02, 0x4a
	.zero		1
	.zero		1


	//----- nvinfo : EIATTR_EXIT_INSTR_OFFSETS
	.align		4
        /*0048*/ 	.byte	0x04, 0x1c
        /*004a*/ 	.short	(.L_15 - .L_14)


	//   ....[0]....
.L_14:
        /*004c*/ 	.word	0x000000d0


	//----- nvinfo : EIATTR_CBANK_PARAM_SIZE
	.align		4
.L_15:
        /*0050*/ 	.byte	0x03, 0x19
        /*0052*/ 	.short	0x0018


	//----- nvinfo : EIATTR_PARAM_CBANK
	.align		4
        /*0054*/ 	.byte	0x04, 0x0a
        /*0056*/ 	.short	(.L_17 - .L_16)
	.align		4
.L_16:
        /*0058*/ 	.word	index@(.nv.constant0._Z13hadd_m_kernelPK6__halfS1_PS_)
        /*005c*/ 	.short	0x0380
        /*005e*/ 	.short	0x0018


	//----- nvinfo : EIATTR_SW_WAR
	.align		4
.L_17:
        /*0060*/ 	.byte	0x04, 0x36
        /*0062*/ 	.short	(.L_19 - .L_18)
.L_18:
        /*0064*/ 	.word	0x00000008
.L_19:


//--------------------- .nv.callgraph             --------------------------
	.section	.nv.callgraph,"",@"SHT_CUDA_CALLGRAPH"
	.align	4
	.sectionentsize	8
	.align		4
        /*0000*/ 	.word	0x00000000
	.align		4
        /*0004*/ 	.word	0xffffffff
	.align		4
        /*0008*/ 	.word	0x00000000
	.align		4
        /*000c*/ 	.word	0xfffffffe
	.align		4
        /*0010*/ 	.word	0x00000000
	.align		4
        /*0014*/ 	.word	0xfffffffd
	.align		4
        /*0018*/ 	.word	0x00000000
	.align		4
        /*001c*/ 	.word	0xfffffffc


//--------------------- .text._Z13hadd_m_kernelPK6__halfS1_PS_ --------------------------
	.section	.text._Z13hadd_m_kernelPK6__halfS1_PS_,"ax",@progbits
	.align	128
        .global         _Z13hadd_m_kernelPK6__halfS1_PS_
        .type           _Z13hadd_m_kernelPK6__halfS1_PS_,@function
        .size           _Z13hadd_m_kernelPK6__halfS1_PS_,(.L_x_1 - _Z13hadd_m_kernelPK6__halfS1_PS_)
        .other          _Z13hadd_m_kernelPK6__halfS1_PS_,@"STO_CUDA_ENTRY STV_DEFAULT"
_Z13hadd_m_kernelPK6__halfS1_PS_:
.text._Z13hadd_m_kernelPK6__halfS1_PS_:
[----:B------:R-:W-:Y:S01]  /*0000*/  LDC R1, c[0x0][0x37c] ;  /* 0x0000df00ff017b82 */ /* 0x000fe20000000800 */
[----:B------:R-:W0:Y:S07]  /*0010*/  S2R R9, SR_CTAID.X ;  /* 0x0000000000097919 */ /* 0x000e2e0000002500 */
[----:B------:R-:W0:Y:S01]  /*0020*/  LDC.64 R2, c[0x0][0x380] ;  /* 0x0000e000ff027b82 */ /* 0x000e220000000a00 */
[----:B------:R-:W1:Y:S07]  /*0030*/  LDCU.64 UR4, c[0x0][0x358] ;  /* 0x00006b00ff0477ac */ /* 0x000e6e0008000a00 */
[----:B------:R-:W2:Y:S08]  /*0040*/  LDC.64 R4, c[0x0][0x388] ;  /* 0x0000e200ff047b82 */ /* 0x000eb00000000a00 */
[----:B------:R-:W3:Y:S01]  /*0050*/  LDC.64 R6, c[0x0][0x390] ;  /* 0x0000e400ff067b82 */ /* 0x000ee20000000a00 */
[----:B0-----:R-:W-:-:S04]  /*0060*/  IMAD.WIDE.U32 R2, R9, 0x2, R2 ;  /* 0x0000000209027825 */ /* 0x001fc800078e0002 */
[C---:B--2---:R-:W-:Y:S02]  /*0070*/  IMAD.WIDE.U32 R4, R9.reuse, 0x2, R4 ;  /* 0x0000000209047825 */ /* 0x044fe400078e0004 */
[----:B-1----:R-:W2:Y:S04]  /*0080*/  LDG.E.U16 R2, desc[UR4][R2.64] ;  /* 0x0000000402027981 */ /* 0x002ea8000c1e1500 */
[----:B------:R-:W2:Y:S01]  /*0090*/  LDG.E.U16 R5, desc[UR4][R4.64] ;  /* 0x0000000404057981 */ /* 0x000ea2000c1e1500 */
[----:B---3--:R-:W-:-:S04]  /*00a0*/  IMAD.WIDE.U32 R6, R9, 0x2, R6 ;  /* 0x0000000209067825 */ /* 0x008fc800078e0006 */
[----:B--2---:R-:W-:-:S05]  /*00b0*/  HADD2 R5, R2.H0_H0, R5.H0_H0 ;  /* 0x2000000502057230 */ /* 0x004fca0000000800 */
[----:B------:R-:W-:Y:S01]  /*00c0*/  STG.E.U16 desc[UR4][R6.64], R5 ;  /* 0x0000000506007986 */ /* 0x000fe2000c101504 */
[----:B------:R-:W-:Y:S05]  /*00d0*/  EXIT ;  /* 0x000000000000794d */ /* 0x000fea0003800000 */
.L_x_0:
[----:B------:R-:W-:-:S00]  /*00e0*/  BRA `(.L_x_0) ;  /* 0xfffffffc00fc7947 */ /* 0x000fc0000383ffff */
[----:B------:R-:W-:-:S00]  /*00f0*/  NOP ;  /* 0x0000000000007918 */ /* 0x000fc00000000000 */
        /* <DEDUP_REMOVED lines=8> */
.L_x_1:


//--------------------- .nv.shared.reserved.0     --------------------------
	.section	.nv.shared.reserved.0,"aw",@nobits
	.weak		__nv_reservedSMEM_offset_0_alias
	.size		__nv_reservedSMEM_offset_0_alias, 0, 64
	.other		__nv_reservedSMEM_offset_0_alias,@"STO_CUDA_RESERVED_SHARED STV_DEFAULT"
__nv_reservedSMEM_offset_0_alias:
	.zero		0
	.zero		64


//--------------------- .nv.constant0._Z13hadd_m_kernelPK6__halfS1_PS_ --------------------------
	.section	.nv.constant0._Z13hadd_m_kernelPK6__halfS1_PS_,"a",@progbits
	.sectionflags	@""
	.align	4
.nv.constant0._Z13hadd_m_kernelPK6__halfS1_PS_:
	.zero		920


//--------------------- SYMBOLS --------------------------

	.type		.nv.reservedSmem.offset0,@object
	.size		.nv.reservedSmem.offset0,0x4
